	.headerflags	@"EF_CUDA_TEXMODE_UNIFIED EF_CUDA_64BIT_ADDRESS EF_CUDA_ACCELERATORS EF_CUDA_SM90 EF_CUDA_VIRTUAL_SM(EF_CUDA_SM90)"
	.elftype	@"ET_EXEC"


//--------------------- .nv.info                  --------------------------
	.section	.nv.info,"",@"SHT_CUDA_INFO"
	.align	4


	//----- nvinfo : EIATTR_REGCOUNT
	.align		4
        /*0000*/ 	.byte	0x04, 0x2f
        /*0002*/ 	.short	(.L_1 - .L_0)
	.align		4
.L_0:
        /*0004*/ 	.word	index@(triton_poi_fused_add_clamp_21)
        /*0008*/ 	.word	0x00000008


	//----- nvinfo : EIATTR_MIN_STACK_SIZE
	.align		4
.L_1:
        /*000c*/ 	.byte	0x04, 0x12
        /*000e*/ 	.short	(.L_3 - .L_2)
	.align		4
.L_2:
        /*0010*/ 	.word	index@(triton_poi_fused_add_clamp_21)
        /*0014*/ 	.word	0x00000000


	//----- nvinfo : EIATTR_FRAME_SIZE
	.align		4
.L_3:
        /*0018*/ 	.byte	0x04, 0x11
        /*001a*/ 	.short	(.L_5 - .L_4)
	.align		4
.L_4:
        /*001c*/ 	.word	index@(triton_poi_fused_add_clamp_21)
        /*0020*/ 	.word	0x00000000


	//----- nvinfo : EIATTR_MIN_STACK_SIZE
	.align		4
.L_5:
        /*0024*/ 	.byte	0x04, 0x12
        /*0026*/ 	.short	(.L_7 - .L_6)
	.align		4
.L_6:
        /*0028*/ 	.word	index@(triton_poi_fused_add_clamp_21)
        /*002c*/ 	.word	0x00000000
.L_7:


//--------------------- .nv.info.triton_poi_fused_add_clamp_21 --------------------------
	.section	.nv.info.triton_poi_fused_add_clamp_21,"",@"SHT_CUDA_INFO"
	.sectionflags	@""
	.align	4


	//----- nvinfo : EIATTR_CUDA_API_VERSION
	.align		4
        /*0000*/ 	.byte	0x04, 0x37
        /*0002*/ 	.short	(.L_9 - .L_8)
.L_8:
        /*0004*/ 	.word	0x0000007c


	//----- nvinfo : EIATTR_KPARAM_INFO
	.align		4
.L_9:
        /*0008*/ 	.byte	0x04, 0x17
        /*000a*/ 	.short	(.L_11 - .L_10)
.L_10:
        /*000c*/ 	.word	0x00000000
        /*0010*/ 	.short	0x0001
        /*0012*/ 	.short	0x0008
        /*0014*/ 	.byte	0x00, 0xf0, 0x11, 0x00


	//----- nvinfo : EIATTR_KPARAM_INFO
	.align		4
.L_11:
        /*0018*/ 	.byte	0x04, 0x17
        /*001a*/ 	.short	(.L_13 - .L_12)
.L_12:
        /*001c*/ 	.word	0x00000000
        /*0020*/ 	.short	0x0000
        /*0022*/ 	.short	0x0000
        /*0024*/ 	.byte	0x00, 0xf4, 0x21, 0x00


	//----- nvinfo : EIATTR_SPARSE_MMA_MASK
	.align		4
.L_13:
        /*0028*/ 	.byte	0x03, 0x50
        /*002a*/ 	.short	0x0000


	//----- nvinfo : EIATTR_MAXREG_COUNT
	.align		4
        /*002c*/ 	.byte	0x03, 0x1b
        /*002e*/ 	.short	0x00ff


	//----- nvinfo : EIATTR_EXIT_INSTR_OFFSETS
	.align		4
        /*0030*/ 	.byte	0x04, 0x1c
        /*0032*/ 	.short	(.L_15 - .L_14)


	//   ....[0]....
.L_14:
        /*0034*/ 	.word	0x00000120


	//   ....[1]....
        /*0038*/ 	.word	0x00000150


	//----- nvinfo : EIATTR_REQNTID
	.align		4
.L_15:
        /*003c*/ 	.byte	0x04, 0x10
        /*003e*/ 	.short	(.L_17 - .L_16)
.L_16:
        /*0040*/ 	.word	0x00000020
        /*0044*/ 	.word	0x00000001
        /*0048*/ 	.word	0x00000001


	//----- nvinfo : EIATTR_CBANK_PARAM_SIZE
	.align		4
.L_17:
        /*004c*/ 	.byte	0x03, 0x19
        /*004e*/ 	.short	0x000c


	//----- nvinfo : EIATTR_PARAM_CBANK
	.align		4
        /*0050*/ 	.byte	0x04, 0x0a
        /*0052*/ 	.short	(.L_19 - .L_18)
	.align		4
.L_18:
        /*0054*/ 	.word	index@(.nv.constant0.triton_poi_fused_add_clamp_21)
        /*0058*/ 	.short	0x0210
        /*005a*/ 	.short	0x000c


	//----- nvinfo : EIATTR_SW_WAR
	.align		4
.L_19:
        /*005c*/ 	.byte	0x04, 0x36
        /*005e*/ 	.short	(.L_21 - .L_20)
.L_20:
        /*0060*/ 	.word	0x00000008
.L_21:


//--------------------- .nv.callgraph             --------------------------
	.section	.nv.callgraph,"",@"SHT_CUDA_CALLGRAPH"
	.align	4
	.sectionentsize	8
	.align		4
        /*0000*/ 	.word	0x00000000
	.align		4
        /*0004*/ 	.word	0xffffffff
	.align		4
        /*0008*/ 	.word	0x00000000
	.align		4
        /*000c*/ 	.word	0xfffffffe
	.align		4
        /*0010*/ 	.word	0x00000000
	.align		4
        /*0014*/ 	.word	0xfffffffd
	.align		4
        /*0018*/ 	.word	0x00000000
	.align		4
        /*001c*/ 	.word	0xfffffffc


//--------------------- .text.triton_poi_fused_add_clamp_21 --------------------------
	.section	.text.triton_poi_fused_add_clamp_21,"ax",@progbits
	.align	128
        .global         triton_poi_fused_add_clamp_21
        .type           triton_poi_fused_add_clamp_21,@function
        .size           triton_poi_fused_add_clamp_21,(.L_x_1 - triton_poi_fused_add_clamp_21)
        .other          triton_poi_fused_add_clamp_21,@"STO_CUDA_ENTRY STV_DEFAULT"
triton_poi_fused_add_clamp_21:
.text.triton_poi_fused_add_clamp_21:
[----:B------:R-:W0:Y:S02]  /*0000*/  LDC R1, c[0x0][0x28] ;  /* 0x00000a00ff017b82 */ /* 0x000e240000000800 */
[----:B------:R-:W1:Y:S01]  /*0010*/  S2R R2, SR_TID.X ;  /* 0x0000000000027919 */ /* 0x000e620000002100 */
[----:B------:R-:W-:Y:S01]  /*0020*/  IMAD.MOV.U32 R5, RZ, RZ, 0x3f000000 ;  /* 0x3f000000ff057424 */ /* 0x000fe200078e00ff */
[----:B------:R-:W2:Y:S01]  /*0030*/  S2R R3, SR_CTAID.X ;  /* 0x0000000000037919 */ /* 0x000ea20000002500 */
[C---:B-1----:R-:W-:Y:S02]  /*0040*/  LOP3.LUT R0, R2.reuse, 0x3, RZ, 0xc0, !PT ;  /* 0x0000000302007812 */ /* 0x042fe400078ec0ff */
[----:B------:R-:W-:-:S03]  /*0050*/  LOP3.LUT P0, RZ, R2, 0x1c, RZ, 0xc0, !PT ;  /* 0x0000001c02ff7812 */ /* 0x000fc6000780c0ff */
[----:B--2---:R-:W-:-:S05]  /*0060*/  IMAD R3, R3, 0x4, R0 ;  /* 0x0000000403037824 */ /* 0x004fca00078e0200 */
[----:B------:R-:W-:Y:S02]  /*0070*/  I2FP.F32.S32 R0, R3 ;  /* 0x0000000300007245 */ /* 0x000fe40000201400 */
[----:B------:R-:W-:-:S03]  /*0080*/  ISETP.LT.AND P0, PT, R3, 0x4, !P0 ;  /* 0x000000040300780c */ /* 0x000fc60004701270 */
[----:B------:R-:W-:-:S04]  /*0090*/  FADD R0, R0, 0.5 ;  /* 0x3f00000000007421 */ /* 0x000fc80000000000 */
[----:B------:R-:W-:Y:S02]  /*00a0*/  FFMA R0, R0, R5, -0.5 ;  /* 0xbf00000000007423 */ /* 0x000fe40000000005 */
[----:B------:R-:W1:Y:S03]  /*00b0*/  LDC.64 R4, c[0x0][0x210] ;  /* 0x00008400ff047b82 */ /* 0x000e660000000a00 */
[----:B------:R-:W-:-:S06]  /*00c0*/  FMNMX R0, RZ, R0, !PT ;  /* 0x00000000ff007209 */ /* 0x000fcc0007800000 */
[----:B------:R-:W2:Y:S02]  /*00d0*/  F2I.TRUNC.NTZ R0, R0 ;  /* 0x0000000000007305 */ /* 0x000ea4000020f100 */
[----:B--2---:R-:W-:Y:S01]  /*00e0*/  VIMNMX R2, RZ, R0, PT ;  /* 0x00000000ff027248 */ /* 0x004fe20003fe0100 */
[----:B-1----:R-:W-:-:S04]  /*00f0*/  IMAD.WIDE R4, R3, 0x8, R4 ;  /* 0x0000000803047825 */ /* 0x002fc800078e0204 */
[----:B------:R-:W-:-:S05]  /*0100*/  VIADD R2, R2, 0x1 ;  /* 0x0000000102027836 */ /* 0x000fca0000000000 */
[----:B------:R-:W-:Y:S01]  /*0110*/  SHF.R.S32.HI R3, RZ, 0x1f, R2 ;  /* 0x0000001fff037819 */ /* 0x000fe20000011402 */
[----:B------:R-:W-:Y:S06]  /*0120*/  @!P0 EXIT ;  /* 0x000000000000894d */ /* 0x000fec0003800000 */
[----:B------:R-:W-:Y:S02]  /*0130*/  ULDC.64 UR4, c[0x0][0x208] ;  /* 0x0000820000047ab9 */ /* 0x000fe40000000a00 */
[----:B------:R-:W-:Y:S01]  /*0140*/  STG.E.64 desc[UR4][R4.64], R2 ;  /* 0x0000000204007986 */ /* 0x000fe2000c101b04 */
[----:B------:R-:W-:Y:S05]  /*0150*/  EXIT ;  /* 0x000000000000794d */ /* 0x000fea0003800000 */
.L_x_0:
[----:B------:R-:W-:-:S00]  /*0160*/  BRA `(.L_x_0) ;  /* 0xfffffffc00fc7947 */ /* 0x000fc0000383ffff */
[----:B------:R-:W-:-:S00]  /*0170*/  NOP ;  /* 0x0000000000007918 */ /* 0x000fc00000000000 */
        /* <DEDUP_REMOVED lines=8> */
.L_x_1:


//--------------------- .nv.constant0.triton_poi_fused_add_clamp_21 --------------------------
	.section	.nv.constant0.triton_poi_fused_add_clamp_21,"a",@progbits
	.sectionflags	@""
	.align	4
.nv.constant0.triton_poi_fused_add_clamp_21:
	.zero		540
